	.headerflags	@"EF_CUDA_TEXMODE_UNIFIED EF_CUDA_64BIT_ADDRESS EF_CUDA_ACCELERATORS EF_CUDA_SM90 EF_CUDA_VIRTUAL_SM(EF_CUDA_SM90)"
	.elftype	@"ET_EXEC"


//--------------------- .nv.info                  --------------------------
	.section	.nv.info,"",@"SHT_CUDA_INFO"
	.align	4


	//----- nvinfo : EIATTR_REGCOUNT
	.align		4
        /*0000*/ 	.byte	0x04, 0x2f
        /*0002*/ 	.short	(.L_3 - .L_2)
	.align		4
.L_2:
        /*0004*/ 	.word	index@(triton_poi_fused__native_batch_norm_legit_no_training_convolution_relu_0)
        /*0008*/ 	.word	0x00000020


	//----- nvinfo : EIATTR_MIN_STACK_SIZE
	.align		4
.L_3:
        /*000c*/ 	.byte	0x04, 0x12
        /*000e*/ 	.short	(.L_5 - .L_4)
	.align		4
.L_4:
        /*0010*/ 	.word	index@(triton_poi_fused__native_batch_norm_legit_no_training_convolution_relu_0)
        /*0014*/ 	.word	0x00000000


	//----- nvinfo : EIATTR_FRAME_SIZE
	.align		4
.L_5:
        /*0018*/ 	.byte	0x04, 0x11
        /*001a*/ 	.short	(.L_7 - .L_6)
	.align		4
.L_6:
        /*001c*/ 	.word	index@(triton_poi_fused__native_batch_norm_legit_no_training_convolution_relu_0)
        /*0020*/ 	.word	0x00000000


	//----- nvinfo : EIATTR_MIN_STACK_SIZE
	.align		4
.L_7:
        /*0024*/ 	.byte	0x04, 0x12
        /*0026*/ 	.short	(.L_9 - .L_8)
	.align		4
.L_8:
        /*0028*/ 	.word	index@(triton_poi_fused__native_batch_norm_legit_no_training_convolution_relu_0)
        /*002c*/ 	.word	0x00000000
.L_9:


//--------------------- .nv.info.triton_poi_fused__native_batch_norm_legit_no_training_convolution_relu_0 --------------------------
	.section	.nv.info.triton_poi_fused__native_batch_norm_legit_no_training_convolution_relu_0,"",@"SHT_CUDA_INFO"
	.sectionflags	@""
	.align	4


	//----- nvinfo : EIATTR_CUDA_API_VERSION
	.align		4
        /*0000*/ 	.byte	0x04, 0x37
        /*0002*/ 	.short	(.L_11 - .L_10)
.L_10:
        /*0004*/ 	.word	0x0000007c


	//----- nvinfo : EIATTR_KPARAM_INFO
	.align		4
.L_11:
        /*0008*/ 	.byte	0x04, 0x17
        /*000a*/ 	.short	(.L_13 - .L_12)
.L_12:
        /*000c*/ 	.word	0x00000000
        /*0010*/ 	.short	0x0007
        /*0012*/ 	.short	0x0038
        /*0014*/ 	.byte	0x00, 0xf0, 0x11, 0x00


	//----- nvinfo : EIATTR_KPARAM_INFO
	.align		4
.L_13:
        /*0018*/ 	.byte	0x04, 0x17
        /*001a*/ 	.short	(.L_15 - .L_14)
.L_14:
        /*001c*/ 	.word	0x00000000
        /*0020*/ 	.short	0x0006
        /*0022*/ 	.short	0x0030
        /*0024*/ 	.byte	0x00, 0xf4, 0x21, 0x00


	//----- nvinfo : EIATTR_KPARAM_INFO
	.align		4
.L_15:
        /*0028*/ 	.byte	0x04, 0x17
        /*002a*/ 	.short	(.L_17 - .L_16)
.L_16:
        /*002c*/ 	.word	0x00000000
        /*0030*/ 	.short	0x0005
        /*0032*/ 	.short	0x0028
        /*0034*/ 	.byte	0x00, 0xf4, 0x21, 0x00


	//----- nvinfo : EIATTR_KPARAM_INFO
	.align		4
.L_17:
        /*0038*/ 	.byte	0x04, 0x17
        /*003a*/ 	.short	(.L_19 - .L_18)
.L_18:
        /*003c*/ 	.word	0x00000000
        /*0040*/ 	.short	0x0004
        /*0042*/ 	.short	0x0020
        /*0044*/ 	.byte	0x00, 0xf4, 0x21, 0x00


	//----- nvinfo : EIATTR_KPARAM_INFO
	.align		4
.L_19:
        /*0048*/ 	.byte	0x04, 0x17
        /*004a*/ 	.short	(.L_21 - .L_20)
.L_20:
        /*004c*/ 	.word	0x00000000
        /*0050*/ 	.short	0x0003
        /*0052*/ 	.short	0x0018
        /*0054*/ 	.byte	0x00, 0xf4, 0x21, 0x00


	//----- nvinfo : EIATTR_KPARAM_INFO
	.align		4
.L_21:
        /*0058*/ 	.byte	0x04, 0x17
        /*005a*/ 	.short	(.L_23 - .L_22)
.L_22:
        /*005c*/ 	.word	0x00000000
        /*0060*/ 	.short	0x0002
        /*0062*/ 	.short	0x0010
        /*0064*/ 	.byte	0x00, 0xf4, 0x21, 0x00


	//----- nvinfo : EIATTR_KPARAM_INFO
	.align		4
.L_23:
        /*0068*/ 	.byte	0x04, 0x17
        /*006a*/ 	.short	(.L_25 - .L_24)
.L_24:
        /*006c*/ 	.word	0x00000000
        /*0070*/ 	.short	0x0001
        /*0072*/ 	.short	0x0008
        /*0074*/ 	.byte	0x00, 0xf4, 0x21, 0x00


	//----- nvinfo : EIATTR_KPARAM_INFO
	.align		4
.L_25:
        /*0078*/ 	.byte	0x04, 0x17
        /*007a*/ 	.short	(.L_27 - .L_26)
.L_26:
        /*007c*/ 	.word	0x00000000
        /*0080*/ 	.short	0x0000
        /*0082*/ 	.short	0x0000
        /*0084*/ 	.byte	0x00, 0xf4, 0x21, 0x00


	//----- nvinfo : EIATTR_SPARSE_MMA_MASK
	.align		4
.L_27:
        /*0088*/ 	.byte	0x03, 0x50
        /*008a*/ 	.short	0x0000


	//----- nvinfo : EIATTR_MAXREG_COUNT
	.align		4
        /*008c*/ 	.byte	0x03, 0x1b
        /*008e*/ 	.short	0x00ff


	//----- nvinfo : EIATTR_EXIT_INSTR_OFFSETS
	.align		4
        /*0090*/ 	.byte	0x04, 0x1c
        /*0092*/ 	.short	(.L_29 - .L_28)


	//   ....[0]....
.L_28:
        /*0094*/ 	.word	0x000007b0


	//----- nvinfo : EIATTR_REQNTID
	.align		4
.L_29:
        /*0098*/ 	.byte	0x04, 0x10
        /*009a*/ 	.short	(.L_31 - .L_30)
.L_30:
        /*009c*/ 	.word	0x00000080
        /*00a0*/ 	.word	0x00000001
        /*00a4*/ 	.word	0x00000001


	//----- nvinfo : EIATTR_CBANK_PARAM_SIZE
	.align		4
.L_31:
        /*00a8*/ 	.byte	0x03, 0x19
        /*00aa*/ 	.short	0x003c


	//----- nvinfo : EIATTR_PARAM_CBANK
	.align		4
        /*00ac*/ 	.byte	0x04, 0x0a
        /*00ae*/ 	.short	(.L_33 - .L_32)
	.align		4
.L_32:
        /*00b0*/ 	.word	index@(.nv.constant0.triton_poi_fused__native_batch_norm_legit_no_training_convolution_relu_0)
        /*00b4*/ 	.short	0x0210
        /*00b6*/ 	.short	0x003c


	//----- nvinfo : EIATTR_SW_WAR
	.align		4
.L_33:
        /*00b8*/ 	.byte	0x04, 0x36
        /*00ba*/ 	.short	(.L_35 - .L_34)
.L_34:
        /*00bc*/ 	.word	0x00000008
.L_35:


//--------------------- .nv.callgraph             --------------------------
	.section	.nv.callgraph,"",@"SHT_CUDA_CALLGRAPH"
	.align	4
	.sectionentsize	8
	.align		4
        /*0000*/ 	.word	0x00000000
	.align		4
        /*0004*/ 	.word	0xffffffff
	.align		4
        /*0008*/ 	.word	0x00000000
	.align		4
        /*000c*/ 	.word	0xfffffffe
	.align		4
        /*0010*/ 	.word	0x00000000
	.align		4
        /*0014*/ 	.word	0xfffffffd
	.align		4
        /*0018*/ 	.word	0x00000000
	.align		4
        /*001c*/ 	.word	0xfffffffc


//--------------------- .nv.constant4             --------------------------
	.section	.nv.constant4,"a",@progbits
	.align	8
	.align		8
.nv.constant4:
        /*0000*/ 	.dword	_$_str
	.align		8
        /*0008*/ 	.dword	_$_str_$_2


//--------------------- .text.triton_poi_fused__native_batch_norm_legit_no_training_convolution_relu_0 --------------------------
	.section	.text.triton_poi_fused__native_batch_norm_legit_no_training_convolution_relu_0,"ax",@progbits
	.align	128
        .global         triton_poi_fused__native_batch_norm_legit_no_training_convolution_relu_0
        .type           triton_poi_fused__native_batch_norm_legit_no_training_convolution_relu_0,@function
        .size           triton_poi_fused__native_batch_norm_legit_no_training_convolution_relu_0,(.L_x_1 - triton_poi_fused__native_batch_norm_legit_no_training_convolution_relu_0)
        .other          triton_poi_fused__native_batch_norm_legit_no_training_convolution_relu_0,@"STO_CUDA_ENTRY STV_DEFAULT"
triton_poi_fused__native_batch_norm_legit_no_training_convolution_relu_0:
.text.triton_poi_fused__native_batch_norm_legit_no_training_convolution_relu_0:
[----:B------:R-:W-:Y:S01]  /*0000*/  LDC R1, c[0x0][0x28] ;  /* 0x00000a00ff017b82 */ /* 0x000fe20000000800 */
[----:B------:R-:W1:Y:S01]  /*0010*/  S2R R0, SR_TID.X ;  /* 0x0000000000007919 */ /* 0x000e620000002100 */
[----:B------:R-:W-:-:S06]  /*0020*/  ULDC.64 UR4, c[0x0][0x208] ;  /* 0x0000820000047ab9 */ /* 0x000fcc0000000a00 */
[----:B------:R-:W2:Y:S01]  /*0030*/  LDC.64 R28, c[0x0][0x218] ;  /* 0x00008600ff1c7b82 */ /* 0x000ea20000000a00 */
[----:B------:R-:W3:Y:S07]  /*0040*/  S2R R5, SR_CTAID.X ;  /* 0x0000000000057919 */ /* 0x000eee0000002500 */
[----:B------:R-:W4:Y:S08]  /*0050*/  LDC.64 R26, c[0x0][0x220] ;  /* 0x00008800ff1a7b82 */ /* 0x000f300000000a00 */
[----:B------:R-:W5:Y:S01]  /*0060*/  LDC.64 R22, c[0x0][0x230] ;  /* 0x00008c00ff167b82 */ /* 0x000f620000000a00 */
[----:B-1----:R-:W-:-:S02]  /*0070*/  SHF.L.U32 R0, R0, 0x2, RZ ;  /* 0x0000000200007819 */ /* 0x002fc400000006ff */
[----:B---3--:R-:W-:Y:S02]  /*0080*/  SHF.R.S32.HI R3, RZ, 0x15, R5 ;  /* 0x00000015ff037819 */ /* 0x008fe40000011405 */
[----:B------:R-:W-:Y:S02]  /*0090*/  LOP3.LUT R0, R0, 0x1fc, RZ, 0xc0, !PT ;  /* 0x000001fc00007812 */ /* 0x000fe400078ec0ff */
[----:B------:R-:W-:Y:S02]  /*00a0*/  SGXT R3, R3, 0x1 ;  /* 0x000000010303781a */ /* 0x000fe40000000200 */
[----:B------:R-:W-:Y:S02]  /*00b0*/  LEA R0, R5, R0, 0xa ;  /* 0x0000000005007211 */ /* 0x000fe400078e50ff */
[----:B------:R-:W1:Y:S02]  /*00c0*/  LDC.64 R4, c[0x0][0x228] ;  /* 0x00008a00ff047b82 */ /* 0x000e640000000a00 */
[----:B------:R-:W-:-:S04]  /*00d0*/  LEA.HI R3, R3, R0, RZ, 0xc ;  /* 0x0000000003037211 */ /* 0x000fc800078f60ff */
[----:B------:R-:W-:Y:S02]  /*00e0*/  SHF.R.S32.HI R9, RZ, 0xc, R3 ;  /* 0x0000000cff097819 */ /* 0x000fe40000011403 */
[----:B------:R-:W-:Y:S02]  /*00f0*/  IADD3 R3, R3, 0x200, RZ ;  /* 0x0000020003037810 */ /* 0x000fe40007ffe0ff */
[----:B------:R-:W-:Y:S02]  /*0100*/  LEA.HI R2, R9, R9, RZ, 0x5 ;  /* 0x0000000909027211 */ /* 0x000fe400078f28ff */
[----:B------:R-:W-:Y:S02]  /*0110*/  SHF.R.S32.HI R3, RZ, 0xc, R3 ;  /* 0x0000000cff037819 */ /* 0x000fe40000011403 */
[----:B------:R-:W-:Y:S02]  /*0120*/  LOP3.LUT R2, R2, 0xffffffe0, RZ, 0xc0, !PT ;  /* 0xffffffe002027812 */ /* 0x000fe400078ec0ff */
[----:B------:R-:W-:-:S02]  /*0130*/  LEA.HI R6, R3, R3, RZ, 0x5 ;  /* 0x0000000303067211 */ /* 0x000fc400078f28ff */
[----:B------:R-:W-:Y:S02]  /*0140*/  IADD3 R9, R9, -R2, RZ ;  /* 0x8000000209097210 */ /* 0x000fe40007ffe0ff */
[----:B------:R-:W-:-:S04]  /*0150*/  LOP3.LUT R6, R6, 0xffffffe0, RZ, 0xc0, !PT ;  /* 0xffffffe006067812 */ /* 0x000fc800078ec0ff */
[----:B------:R-:W-:Y:S01]  /*0160*/  IADD3 R3, R3, -R6, RZ ;  /* 0x8000000603037210 */ /* 0x000fe20007ffe0ff */
[--C-:B-1----:R-:W-:Y:S01]  /*0170*/  IMAD.WIDE R12, R9, 0x4, R4.reuse ;  /* 0x00000004090c7825 */ /* 0x102fe200078e0204 */
[----:B------:R-:W1:Y:S03]  /*0180*/  LDC.64 R6, c[0x0][0x210] ;  /* 0x00008400ff067b82 */ /* 0x000e660000000a00 */
[----:B------:R-:W-:Y:S01]  /*0190*/  IMAD.WIDE R24, R3, 0x4, R4 ;  /* 0x0000000403187825 */ /* 0x000fe200078e0204 */
[----:B------:R-:W3:Y:S04]  /*01a0*/  LDG.E.EL R21, desc[UR4][R12.64] ;  /* 0x000000040c157981 */ /* 0x000ee8000c2e1900 */
[----:B------:R-:W5:Y:S01]  /*01b0*/  LDC.64 R4, c[0x0][0x238] ;  /* 0x00008e00ff047b82 */ /* 0x000f620000000a00 */
[----:B------:R-:W3:Y:S01]  /*01c0*/  LDG.E.EL R24, desc[UR4][R24.64] ;  /* 0x0000000418187981 */ /* 0x000ee2000c2e1900 */
[----:B--2---:R-:W-:-:S05]  /*01d0*/  IMAD.WIDE R10, R9, 0x4, R28 ;  /* 0x00000004090a7825 */ /* 0x004fca00078e021c */
[----:B------:R4:W2:Y:S01]  /*01e0*/  LDG.E.EL R19, desc[UR4][R10.64] ;  /* 0x000000040a137981 */ /* 0x0008a2000c2e1900 */
[----:B-1----:R-:W-:-:S04]  /*01f0*/  IMAD.WIDE R6, R0, 0x4, R6 ;  /* 0x0000000400067825 */ /* 0x002fc800078e0206 */
[C---:B----4-:R-:W-:Y:S01]  /*0200*/  IMAD.WIDE R10, R9.reuse, 0x4, R26 ;  /* 0x00000004090a7825 */ /* 0x050fe200078e021a */
[----:B------:R-:W2:Y:S04]  /*0210*/  LDG.E.128 R12, desc[UR4][R6.64] ;  /* 0x00000004060c7981 */ /* 0x000ea8000c1e1d00 */
[----:B------:R-:W4:Y:S01]  /*0220*/  LDG.E.EL R18, desc[UR4][R10.64] ;  /* 0x000000040a127981 */ /* 0x000f22000c2e1900 */
[----:B-----5:R-:W-:-:S04]  /*0230*/  IMAD.WIDE R16, R9, 0x4, R22 ;  /* 0x0000000409107825 */ /* 0x020fc800078e0216 */
[----:B0-----:R-:W-:Y:S02]  /*0240*/  IMAD.WIDE R8, R9, 0x4, R4 ;  /* 0x0000000409087825 */ /* 0x001fe400078e0204 */
[----:B------:R-:W5:Y:S02]  /*0250*/  LDG.E.EL R17, desc[UR4][R16.64] ;  /* 0x0000000410117981 */ /* 0x000f64000c2e1900 */
[C---:B------:R-:W-:Y:S02]  /*0260*/  IMAD.WIDE R28, R3.reuse, 0x4, R28 ;  /* 0x00000004031c7825 */ /* 0x040fe400078e021c */
[----:B------:R-:W5:Y:S02]  /*0270*/  LDG.E.EL R20, desc[UR4][R8.64] ;  /* 0x0000000408147981 */ /* 0x000f64000c2e1900 */
[C---:B------:R-:W-:Y:S02]  /*0280*/  IMAD.WIDE R26, R3.reuse, 0x4, R26 ;  /* 0x00000004031a7825 */ /* 0x040fe400078e021a */
[----:B------:R0:W5:Y:S04]  /*0290*/  LDG.E.EL R16, desc[UR4][R28.64] ;  /* 0x000000041c107981 */ /* 0x000168000c2e1900 */
[----:B------:R-:W5:Y:S01]  /*02a0*/  LDG.E.128 R8, desc[UR4][R6.64+0x800] ;  /* 0x0008000406087981 */ /* 0x000f62000c1e1d00 */
[----:B------:R-:W-:-:S03]  /*02b0*/  IMAD.WIDE R4, R3, 0x4, R4 ;  /* 0x0000000403047825 */ /* 0x000fc600078e0204 */
[----:B------:R-:W5:Y:S01]  /*02c0*/  LDG.E.EL R2, desc[UR4][R26.64] ;  /* 0x000000041a027981 */ /* 0x000f62000c2e1900 */
[----:B------:R-:W-:-:S03]  /*02d0*/  IMAD.WIDE R22, R3, 0x4, R22 ;  /* 0x0000000403167825 */ /* 0x000fc600078e0216 */
[----:B------:R-:W5:Y:S04]  /*02e0*/  LDG.E.EL R4, desc[UR4][R4.64] ;  /* 0x0000000404047981 */ /* 0x000f68000c2e1900 */
[----:B------:R1:W5:Y:S01]  /*02f0*/  LDG.E.EL R3, desc[UR4][R22.64] ;  /* 0x0000000416037981 */ /* 0x000362000c2e1900 */
[----:B---3--:R-:W-:Y:S01]  /*0300*/  FADD R21, R21, 9.9999997473787516356e-06 ;  /* 0x3727c5ac15157421 */ /* 0x008fe20000000000 */
[----:B------:R-:W-:-:S03]  /*0310*/  FADD R24, R24, 9.9999997473787516356e-06 ;  /* 0x3727c5ac18187421 */ /* 0x000fc60000000000 */
[----:B------:R-:W3:Y:S08]  /*0320*/  MUFU.SQRT R25, R21 ;  /* 0x0000001500197308 */ /* 0x000ef00000002000 */
[----:B0-----:R-:W0:Y:S01]  /*0330*/  MUFU.SQRT R28, R24 ;  /* 0x00000018001c7308 */ /* 0x001e220000002000 */
[C---:B---3--:R-:W-:Y:S02]  /*0340*/  FSETP.GT.AND P0, PT, R25.reuse, 8.50705917302346158658e+37, PT ;  /* 0x7e8000001900780b */ /* 0x048fe40003f04000 */
[----:B------:R-:W-:-:S02]  /*0350*/  FSETP.GEU.AND P2, PT, R25, 1.175494350822287508e-38, PT ;  /* 0x008000001900780b */ /* 0x000fc40003f4e000 */
[C---:B0-----:R-:W-:Y:S02]  /*0360*/  FSETP.GT.AND P1, PT, R28.reuse, 8.50705917302346158658e+37, PT ;  /* 0x7e8000001c00780b */ /* 0x041fe40003f24000 */
[----:B------:R-:W-:-:S07]  /*0370*/  FSETP.GEU.AND P3, PT, R28, 1.175494350822287508e-38, PT ;  /* 0x008000001c00780b */ /* 0x000fce0003f6e000 */
[----:B------:R-:W-:Y:S01]  /*0380*/  @P0 FMUL R25, R25, 0.25 ;  /* 0x3e80000019190820 */ /* 0x000fe20000400000 */
[----:B------:R-:W-:-:S03]  /*0390*/  HFMA2.MMA R24, -RZ, RZ, 1.625, 0 ;  /* 0x3e800000ff187435 */ /* 0x000fc600000001ff */
[----:B------:R-:W-:Y:S01]  /*03a0*/  @!P2 FMUL R25, R25, 16777216 ;  /* 0x4b8000001919a820 */ /* 0x000fe20000400000 */
[----:B------:R-:W-:-:S04]  /*03b0*/  @P1 FMUL R28, R28, 0.25 ;  /* 0x3e8000001c1c1820 */ /* 0x000fc80000400000 */
[----:B------:R-:W-:Y:S01]  /*03c0*/  @!P3 FMUL R28, R28, 16777216 ;  /* 0x4b8000001c1cb820 */ /* 0x000fe20000400000 */
[----:B------:R-:W0:Y:S01]  /*03d0*/  MUFU.RCP R25, R25 ;  /* 0x0000001900197308 */ /* 0x000e220000001000 */
[----:B-1----:R-:W-:-:S07]  /*03e0*/  FSEL R22, R24, 1, P0 ;  /* 0x3f80000018167808 */ /* 0x002fce0000000000 */
[----:B------:R1:W3:Y:S01]  /*03f0*/  MUFU.RCP R5, R28 ;  /* 0x0000001c00057308 */ /* 0x0002e20000001000 */
[----:B------:R-:W-:Y:S01]  /*0400*/  FSEL R24, R24, 1, P1 ;  /* 0x3f80000018187808 */ /* 0x000fe20000800000 */
[----:B------:R-:W-:Y:S01]  /*0410*/  @!P2 FMUL R22, R22, 16777216 ;  /* 0x4b8000001616a820 */ /* 0x000fe20000400000 */
[--C-:B--2---:R-:W-:Y:S01]  /*0420*/  FADD R13, R13, R19.reuse ;  /* 0x000000130d0d7221 */ /* 0x104fe20000000000 */
[--C-:B------:R-:W-:Y:S01]  /*0430*/  FADD R12, R12, R19.reuse ;  /* 0x000000130c0c7221 */ /* 0x100fe20000000000 */
[--C-:B------:R-:W-:Y:S01]  /*0440*/  FADD R14, R14, R19.reuse ;  /* 0x000000130e0e7221 */ /* 0x100fe20000000000 */
[----:B------:R-:W-:Y:S01]  /*0450*/  @!P3 FMUL R24, R24, 16777216 ;  /* 0x4b8000001818b820 */ /* 0x000fe20000400000 */
[----:B------:R-:W-:Y:S01]  /*0460*/  FADD R15, R15, R19 ;  /* 0x000000130f0f7221 */ /* 0x000fe20000000000 */
[----:B0-----:R-:W-:Y:S01]  /*0470*/  FMUL R21, R25, R22 ;  /* 0x0000001619157220 */ /* 0x001fe20000400000 */
[C---:B----4-:R-:W-:Y:S01]  /*0480*/  FADD R22, -R18.reuse, R12 ;  /* 0x0000000c12167221 */ /* 0x050fe20000000100 */
[C---:B------:R-:W-:Y:S01]  /*0490*/  FADD R26, -R18.reuse, R14 ;  /* 0x0000000e121a7221 */ /* 0x040fe20000000100 */
[C---:B-1----:R-:W-:Y:S01]  /*04a0*/  FADD R28, -R18.reuse, R15 ;  /* 0x0000000f121c7221 */ /* 0x042fe20000000100 */
[----:B---3--:R-:W-:Y:S01]  /*04b0*/  FMUL R5, R5, R24 ;  /* 0x0000001805057220 */ /* 0x008fe20000400000 */
[----:B------:R-:W-:-:S02]  /*04c0*/  FADD R24, -R18, R13 ;  /* 0x0000000d12187221 */ /* 0x000fc40000000100 */
[----:B------:R-:W0:Y:S01]  /*04d0*/  LDC.64 R18, c[0x0][0x240] ;  /* 0x00009000ff127b82 */ /* 0x000e220000000a00 */
[C---:B------:R-:W-:Y:S01]  /*04e0*/  FMUL R27, R21.reuse, R22 ;  /* 0x00000016151b7220 */ /* 0x040fe20000400000 */
[C---:B------:R-:W-:Y:S01]  /*04f0*/  FMUL R24, R21.reuse, R24 ;  /* 0x0000001815187220 */ /* 0x040fe20000400000 */
[C---:B------:R-:W-:Y:S01]  /*0500*/  FMUL R23, R21.reuse, R26 ;  /* 0x0000001a15177220 */ /* 0x040fe20000400000 */
[----:B------:R-:W-:Y:S01]  /*0510*/  FMUL R25, R21, R28 ;  /* 0x0000001c15197220 */ /* 0x000fe20000400000 */
[--C-:B-----5:R-:W-:Y:S01]  /*0520*/  FADD R9, R9, R16.reuse ;  /* 0x0000001009097221 */ /* 0x120fe20000000000 */
[--C-:B------:R-:W-:Y:S01]  /*0530*/  FADD R8, R8, R16.reuse ;  /* 0x0000001008087221 */ /* 0x100fe20000000000 */
[--C-:B------:R-:W-:Y:S01]  /*0540*/  FADD R10, R10, R16.reuse ;  /* 0x000000100a0a7221 */ /* 0x100fe20000000000 */
[----:B------:R-:W-:Y:S01]  /*0550*/  FADD R11, R11, R16 ;  /* 0x000000100b0b7221 */ /* 0x000fe20000000000 */
[C-C-:B------:R-:W-:Y:S01]  /*0560*/  FFMA R22, R17.reuse, R24, R20.reuse ;  /* 0x0000001811167223 */ /* 0x140fe20000000014 */
[C-C-:B------:R-:W-:Y:S01]  /*0570*/  FFMA R21, R17.reuse, R27, R20.reuse ;  /* 0x0000001b11157223 */ /* 0x140fe20000000014 */
[C-C-:B------:R-:W-:Y:S01]  /*0580*/  FFMA R23, R17.reuse, R23, R20.reuse ;  /* 0x0000001711177223 */ /* 0x140fe20000000014 */
[----:B------:R-:W-:Y:S01]  /*0590*/  FFMA R17, R17, R25, R20 ;  /* 0x0000001911117223 */ /* 0x000fe20000000014 */
[C---:B------:R-:W-:Y:S01]  /*05a0*/  FADD R20, -R2.reuse, R9 ;  /* 0x0000000902147221 */ /* 0x040fe20000000100 */
[C---:B------:R-:W-:Y:S01]  /*05b0*/  FADD R16, -R2.reuse, R8 ;  /* 0x0000000802107221 */ /* 0x040fe20000000100 */
[C---:B------:R-:W-:Y:S01]  /*05c0*/  FADD R24, -R2.reuse, R10 ;  /* 0x0000000a02187221 */ /* 0x040fe20000000100 */
[----:B------:R-:W-:Y:S01]  /*05d0*/  FADD R2, -R2, R11 ;  /* 0x0000000b02027221 */ /* 0x000fe20000000100 */
[C---:B------:R-:W-:Y:S01]  /*05e0*/  FMUL R20, R5.reuse, R20 ;  /* 0x0000001405147220 */ /* 0x040fe20000400000 */
[C---:B------:R-:W-:Y:S01]  /*05f0*/  FMUL R29, R5.reuse, R16 ;  /* 0x00000010051d7220 */ /* 0x040fe20000400000 */
[C---:B------:R-:W-:Y:S01]  /*0600*/  FMUL R27, R5.reuse, R24 ;  /* 0x00000018051b7220 */ /* 0x040fe20000400000 */
[----:B------:R-:W-:Y:S01]  /*0610*/  FMUL R25, R5, R2 ;  /* 0x0000000205197220 */ /* 0x000fe20000400000 */
[C-C-:B------:R-:W-:Y:S01]  /*0620*/  FFMA R5, R3.reuse, R20, R4.reuse ;  /* 0x0000001403057223 */ /* 0x140fe20000000004 */
[C-C-:B------:R-:W-:Y:S01]  /*0630*/  FFMA R20, R3.reuse, R29, R4.reuse ;  /* 0x0000001d03147223 */ /* 0x140fe20000000004 */
[C-C-:B------:R-:W-:Y:S01]  /*0640*/  FFMA R24, R3.reuse, R27, R4.reuse ;  /* 0x0000001b03187223 */ /* 0x140fe20000000004 */
[----:B------:R-:W-:Y:S01]  /*0650*/  FFMA R25, R3, R25, R4 ;  /* 0x0000001903197223 */ /* 0x000fe20000000004 */
[----:B------:R-:W-:Y:S01]  /*0660*/  FSETP.GEU.AND P6, PT, R17, RZ, PT ;  /* 0x000000ff1100720b */ /* 0x000fe20003fce000 */
[----:B0-----:R-:W-:Y:S01]  /*0670*/  IMAD.WIDE R2, R0, 0x4, R18 ;  /* 0x0000000400027825 */ /* 0x001fe200078e0212 */
[----:B------:R-:W-:-:S02]  /*0680*/  FSETP.GEU.AND P0, PT, R23, RZ, PT ;  /* 0x000000ff1700720b */ /* 0x000fc40003f0e000 */
[----:B------:R-:W-:Y:S02]  /*0690*/  FSETP.GEU.AND P1, PT, R22, RZ, PT ;  /* 0x000000ff1600720b */ /* 0x000fe40003f2e000 */
[----:B------:R-:W-:Y:S02]  /*06a0*/  FSETP.GEU.AND P2, PT, R21, RZ, PT ;  /* 0x000000ff1500720b */ /* 0x000fe40003f4e000 */
[----:B------:R-:W-:Y:S02]  /*06b0*/  SEL R19, R17, RZ, P6 ;  /* 0x000000ff11137207 */ /* 0x000fe40003000000 */
[----:B------:R-:W-:Y:S02]  /*06c0*/  FSETP.GEU.AND P3, PT, R25, RZ, PT ;  /* 0x000000ff1900720b */ /* 0x000fe40003f6e000 */
[----:B------:R-:W-:Y:S02]  /*06d0*/  FSETP.GEU.AND P4, PT, R24, RZ, PT ;  /* 0x000000ff1800720b */ /* 0x000fe40003f8e000 */
[----:B------:R-:W-:-:S02]  /*06e0*/  FSETP.GEU.AND P5, PT, R5, RZ, PT ;  /* 0x000000ff0500720b */ /* 0x000fc40003fae000 */
[----:B------:R-:W-:Y:S02]  /*06f0*/  FSETP.GEU.AND P6, PT, R20, RZ, PT ;  /* 0x000000ff1400720b */ /* 0x000fe40003fce000 */
[----:B------:R-:W-:Y:S02]  /*0700*/  SEL R18, R23, RZ, P0 ;  /* 0x000000ff17127207 */ /* 0x000fe40000000000 */
[----:B------:R-:W-:Y:S02]  /*0710*/  SEL R17, R22, RZ, P1 ;  /* 0x000000ff16117207 */ /* 0x000fe40000800000 */
[----:B------:R-:W-:Y:S02]  /*0720*/  SEL R16, R21, RZ, P2 ;  /* 0x000000ff15107207 */ /* 0x000fe40001000000 */
[----:B------:R-:W-:Y:S02]  /*0730*/  SEL R23, R25, RZ, P3 ;  /* 0x000000ff19177207 */ /* 0x000fe40001800000 */
[----:B------:R-:W-:-:S02]  /*0740*/  SEL R22, R24, RZ, P4 ;  /* 0x000000ff18167207 */ /* 0x000fc40002000000 */
[----:B------:R-:W-:Y:S02]  /*0750*/  SEL R21, R5, RZ, P5 ;  /* 0x000000ff05157207 */ /* 0x000fe40002800000 */
[----:B------:R-:W-:Y:S01]  /*0760*/  SEL R20, R20, RZ, P6 ;  /* 0x000000ff14147207 */ /* 0x000fe20003000000 */
[----:B------:R-:W-:Y:S04]  /*0770*/  STG.E.128 desc[UR4][R6.64], R12 ;  /* 0x0000000c06007986 */ /* 0x000fe8000c101d04 */
[----:B------:R-:W-:Y:S04]  /*0780*/  STG.E.128 desc[UR4][R6.64+0x800], R8 ;  /* 0x0008000806007986 */ /* 0x000fe8000c101d04 */
[----:B------:R-:W-:Y:S04]  /*0790*/  STG.E.128 desc[UR4][R2.64], R16 ;  /* 0x0000001002007986 */ /* 0x000fe8000c101d04 */
[----:B------:R-:W-:Y:S01]  /*07a0*/  STG.E.128 desc[UR4][R2.64+0x800], R20 ;  /* 0x0008001402007986 */ /* 0x000fe2000c101d04 */
[----:B------:R-:W-:Y:S05]  /*07b0*/  EXIT ;  /* 0x000000000000794d */ /* 0x000fea0003800000 */
.L_x_0:
[----:B------:R-:W-:-:S00]  /*07c0*/  BRA `(.L_x_0) ;  /* 0xfffffffc00fc7947 */ /* 0x000fc0000383ffff */
[----:B------:R-:W-:-:S00]  /*07d0*/  NOP ;  /* 0x0000000000007918 */ /* 0x000fc00000000000 */
        /* <DEDUP_REMOVED lines=10> */
.L_x_1:


//--------------------- .nv.global.init           --------------------------
	.section	.nv.global.init,"aw",@progbits
.nv.global.init:
	.type		_$_str,@object
	.size		_$_str,(_$_str_$_2 - _$_str)
_$_str:
        /*0000*/ 	.byte	0x5f, 0x5f, 0x43, 0x55, 0x44, 0x41, 0x5f, 0x46, 0x54, 0x5a, 0x00
	.type		_$_str_$_2,@object
	.size		_$_str_$_2,(.L_1 - _$_str_$_2)
_$_str_$_2:
        /*000b*/ 	.byte	0x5f, 0x5f, 0x43, 0x55, 0x44, 0x41, 0x5f, 0x50, 0x52, 0x45, 0x43, 0x5f, 0x53, 0x51, 0x52, 0x54
        /*001b*/ 	.byte	0x00
.L_1:


//--------------------- .nv.constant0.triton_poi_fused__native_batch_norm_legit_no_training_convolution_relu_0 --------------------------
	.section	.nv.constant0.triton_poi_fused__native_batch_norm_legit_no_training_convolution_relu_0,"a",@progbits
	.sectionflags	@""
	.align	4
.nv.constant0.triton_poi_fused__native_batch_norm_legit_no_training_convolution_relu_0:
	.zero		588
